	.headerflags	@"EF_CUDA_TEXMODE_UNIFIED EF_CUDA_64BIT_ADDRESS EF_CUDA_ACCELERATORS EF_CUDA_SM90 EF_CUDA_VIRTUAL_SM(EF_CUDA_SM90)"
	.elftype	@"ET_EXEC"


//--------------------- .nv.info                  --------------------------
	.section	.nv.info,"",@"SHT_CUDA_INFO"
	.align	4


	//----- nvinfo : EIATTR_REGCOUNT
	.align		4
        /*0000*/ 	.byte	0x04, 0x2f
        /*0002*/ 	.short	(.L_1 - .L_0)
	.align		4
.L_0:
        /*0004*/ 	.word	index@(triton_poi_fused_convolution_silu_11)
        /*0008*/ 	.word	0x00000010


	//----- nvinfo : EIATTR_MIN_STACK_SIZE
	.align		4
.L_1:
        /*000c*/ 	.byte	0x04, 0x12
        /*000e*/ 	.short	(.L_3 - .L_2)
	.align		4
.L_2:
        /*0010*/ 	.word	index@(triton_poi_fused_convolution_silu_11)
        /*0014*/ 	.word	0x00000000


	//----- nvinfo : EIATTR_FRAME_SIZE
	.align		4
.L_3:
        /*0018*/ 	.byte	0x04, 0x11
        /*001a*/ 	.short	(.L_5 - .L_4)
	.align		4
.L_4:
        /*001c*/ 	.word	index@(triton_poi_fused_convolution_silu_11)
        /*0020*/ 	.word	0x00000000


	//----- nvinfo : EIATTR_MIN_STACK_SIZE
	.align		4
.L_5:
        /*0024*/ 	.byte	0x04, 0x12
        /*0026*/ 	.short	(.L_7 - .L_6)
	.align		4
.L_6:
        /*0028*/ 	.word	index@(triton_poi_fused_convolution_silu_11)
        /*002c*/ 	.word	0x00000000
.L_7:


//--------------------- .nv.info.triton_poi_fused_convolution_silu_11 --------------------------
	.section	.nv.info.triton_poi_fused_convolution_silu_11,"",@"SHT_CUDA_INFO"
	.sectionflags	@""
	.align	4


	//----- nvinfo : EIATTR_CUDA_API_VERSION
	.align		4
        /*0000*/ 	.byte	0x04, 0x37
        /*0002*/ 	.short	(.L_9 - .L_8)
.L_8:
        /*0004*/ 	.word	0x0000007c


	//----- nvinfo : EIATTR_KPARAM_INFO
	.align		4
.L_9:
        /*0008*/ 	.byte	0x04, 0x17
        /*000a*/ 	.short	(.L_11 - .L_10)
.L_10:
        /*000c*/ 	.word	0x00000000
        /*0010*/ 	.short	0x0003
        /*0012*/ 	.short	0x0018
        /*0014*/ 	.byte	0x00, 0xf0, 0x11, 0x00


	//----- nvinfo : EIATTR_KPARAM_INFO
	.align		4
.L_11:
        /*0018*/ 	.byte	0x04, 0x17
        /*001a*/ 	.short	(.L_13 - .L_12)
.L_12:
        /*001c*/ 	.word	0x00000000
        /*0020*/ 	.short	0x0002
        /*0022*/ 	.short	0x0010
        /*0024*/ 	.byte	0x00, 0xf4, 0x21, 0x00


	//----- nvinfo : EIATTR_KPARAM_INFO
	.align		4
.L_13:
        /*0028*/ 	.byte	0x04, 0x17
        /*002a*/ 	.short	(.L_15 - .L_14)
.L_14:
        /*002c*/ 	.word	0x00000000
        /*0030*/ 	.short	0x0001
        /*0032*/ 	.short	0x0008
        /*0034*/ 	.byte	0x00, 0xf4, 0x21, 0x00


	//----- nvinfo : EIATTR_KPARAM_INFO
	.align		4
.L_15:
        /*0038*/ 	.byte	0x04, 0x17
        /*003a*/ 	.short	(.L_17 - .L_16)
.L_16:
        /*003c*/ 	.word	0x00000000
        /*0040*/ 	.short	0x0000
        /*0042*/ 	.short	0x0000
        /*0044*/ 	.byte	0x00, 0xf4, 0x21, 0x00


	//----- nvinfo : EIATTR_SPARSE_MMA_MASK
	.align		4
.L_17:
        /*0048*/ 	.byte	0x03, 0x50
        /*004a*/ 	.short	0x0000


	//----- nvinfo : EIATTR_MAXREG_COUNT
	.align		4
        /*004c*/ 	.byte	0x03, 0x1b
        /*004e*/ 	.short	0x00ff


	//----- nvinfo : EIATTR_EXIT_INSTR_OFFSETS
	.align		4
        /*0050*/ 	.byte	0x04, 0x1c
        /*0052*/ 	.short	(.L_19 - .L_18)


	//   ....[0]....
.L_18:
        /*0054*/ 	.word	0x00000330


	//----- nvinfo : EIATTR_REQNTID
	.align		4
.L_19:
        /*0058*/ 	.byte	0x04, 0x10
        /*005a*/ 	.short	(.L_21 - .L_20)
.L_20:
        /*005c*/ 	.word	0x00000100
        /*0060*/ 	.word	0x00000001
        /*0064*/ 	.word	0x00000001


	//----- nvinfo : EIATTR_CBANK_PARAM_SIZE
	.align		4
.L_21:
        /*0068*/ 	.byte	0x03, 0x19
        /*006a*/ 	.short	0x001c


	//----- nvinfo : EIATTR_PARAM_CBANK
	.align		4
        /*006c*/ 	.byte	0x04, 0x0a
        /*006e*/ 	.short	(.L_23 - .L_22)
	.align		4
.L_22:
        /*0070*/ 	.word	index@(.nv.constant0.triton_poi_fused_convolution_silu_11)
        /*0074*/ 	.short	0x0210
        /*0076*/ 	.short	0x001c


	//----- nvinfo : EIATTR_SW_WAR
	.align		4
.L_23:
        /*0078*/ 	.byte	0x04, 0x36
        /*007a*/ 	.short	(.L_25 - .L_24)
.L_24:
        /*007c*/ 	.word	0x00000008
.L_25:


//--------------------- .nv.callgraph             --------------------------
	.section	.nv.callgraph,"",@"SHT_CUDA_CALLGRAPH"
	.align	4
	.sectionentsize	8
	.align		4
        /*0000*/ 	.word	0x00000000
	.align		4
        /*0004*/ 	.word	0xffffffff
	.align		4
        /*0008*/ 	.word	0x00000000
	.align		4
        /*000c*/ 	.word	0xfffffffe
	.align		4
        /*0010*/ 	.word	0x00000000
	.align		4
        /*0014*/ 	.word	0xfffffffd
	.align		4
        /*0018*/ 	.word	0x00000000
	.align		4
        /*001c*/ 	.word	0xfffffffc


//--------------------- .text.triton_poi_fused_convolution_silu_11 --------------------------
	.section	.text.triton_poi_fused_convolution_silu_11,"ax",@progbits
	.align	128
        .global         triton_poi_fused_convolution_silu_11
        .type           triton_poi_fused_convolution_silu_11,@function
        .size           triton_poi_fused_convolution_silu_11,(.L_x_1 - triton_poi_fused_convolution_silu_11)
        .other          triton_poi_fused_convolution_silu_11,@"STO_CUDA_ENTRY STV_DEFAULT"
triton_poi_fused_convolution_silu_11:
.text.triton_poi_fused_convolution_silu_11:
[----:B------:R-:W-:Y:S01]  /*0000*/  LDC R1, c[0x0][0x28] ;  /* 0x00000a00ff017b82 */ /* 0x000fe20000000800 */
[----:B------:R-:W1:Y:S07]  /*0010*/  S2R R0, SR_TID.X ;  /* 0x0000000000007919 */ /* 0x000e6e0000002100 */
[----:B------:R-:W2:Y:S01]  /*0020*/  LDC.64 R6, c[0x0][0x218] ;  /* 0x00008600ff067b82 */ /* 0x000ea20000000a00 */
[----:B------:R-:W-:Y:S01]  /*0030*/  ULDC.64 UR4, c[0x0][0x208] ;  /* 0x0000820000047ab9 */ /* 0x000fe20000000a00 */
[----:B------:R-:W3:Y:S06]  /*0040*/  S2R R5, SR_CTAID.X ;  /* 0x0000000000057919 */ /* 0x000eec0000002500 */
[----:B------:R-:W4:Y:S01]  /*0050*/  LDC.64 R2, c[0x0][0x210] ;  /* 0x00008400ff027b82 */ /* 0x000f220000000a00 */
[----:B-1----:R-:W-:-:S04]  /*0060*/  SHF.L.U32 R0, R0, 0x1, RZ ;  /* 0x0000000100007819 */ /* 0x002fc800000006ff */
[----:B------:R-:W-:Y:S02]  /*0070*/  LOP3.LUT R0, R0, 0x1fe, RZ, 0xc0, !PT ;  /* 0x000001fe00007812 */ /* 0x000fe400078ec0ff */
[----:B---3--:R-:W-:Y:S02]  /*0080*/  SHF.R.S32.HI R4, RZ, 0x16, R5 ;  /* 0x00000016ff047819 */ /* 0x008fe40000011405 */
[----:B------:R-:W-:Y:S02]  /*0090*/  LEA R0, R5, R0, 0x9 ;  /* 0x0000000005007211 */ /* 0x000fe400078e48ff */
[----:B------:R-:W-:-:S03]  /*00a0*/  SGXT R5, R4, 0x1 ;  /* 0x000000010405781a */ /* 0x000fc60000000200 */
[----:B----4-:R-:W-:Y:S01]  /*00b0*/  IMAD.WIDE R2, R0, 0x4, R2 ;  /* 0x0000000400027825 */ /* 0x010fe200078e0202 */
[----:B------:R-:W-:-:S04]  /*00c0*/  LEA.HI R5, R5, R0, RZ, 0x7 ;  /* 0x0000000005057211 */ /* 0x000fc800078f38ff */
[----:B------:R-:W-:-:S04]  /*00d0*/  LOP3.LUT R5, R5, 0xffffff80, RZ, 0xc0, !PT ;  /* 0xffffff8005057812 */ /* 0x000fc800078ec0ff */
[----:B------:R-:W-:-:S05]  /*00e0*/  IADD3 R5, R0, -R5, RZ ;  /* 0x8000000500057210 */ /* 0x000fca0007ffe0ff */
[----:B--2---:R-:W-:Y:S02]  /*00f0*/  IMAD.WIDE R6, R5, 0x4, R6 ;  /* 0x0000000405067825 */ /* 0x004fe400078e0206 */
[----:B------:R-:W2:Y:S04]  /*0100*/  LDG.E.64 R4, desc[UR4][R2.64] ;  /* 0x0000000402047981 */ /* 0x000ea8000c1e1b00 */
[----:B------:R-:W2:Y:S02]  /*0110*/  LDG.E.EL.64 R6, desc[UR4][R6.64] ;  /* 0x0000000406067981 */ /* 0x000ea4000c2e1b00 */
[----:B--2---:R-:W-:Y:S01]  /*0120*/  FADD R4, R4, R6 ;  /* 0x0000000604047221 */ /* 0x004fe20000000000 */
[----:B------:R-:W-:-:S03]  /*0130*/  FADD R5, R5, R7 ;  /* 0x0000000705057221 */ /* 0x000fc60000000000 */
[----:B------:R-:W-:Y:S02]  /*0140*/  FADD R8, RZ, -R4 ;  /* 0x80000004ff087221 */ /* 0x000fe40000000000 */
[----:B------:R-:W-:Y:S02]  /*0150*/  STG.E.64 desc[UR4][R2.64], R4 ;  /* 0x0000000402007986 */ /* 0x000fe4000c101b04 */
[----:B------:R-:W-:Y:S01]  /*0160*/  FMUL R9, R8, 1.4426950216293334961 ;  /* 0x3fb8aa3b08097820 */ /* 0x000fe20000400000 */
[----:B------:R-:W-:-:S04]  /*0170*/  FADD R8, RZ, -R5 ;  /* 0x80000005ff087221 */ /* 0x000fc80000000000 */
[----:B------:R-:W-:Y:S01]  /*0180*/  FMUL R10, R8, 1.4426950216293334961 ;  /* 0x3fb8aa3b080a7820 */ /* 0x000fe20000400000 */
[----:B------:R-:W-:-:S04]  /*0190*/  FSETP.GEU.AND P0, PT, R9, -126, PT ;  /* 0xc2fc00000900780b */ /* 0x000fc80003f0e000 */
[----:B------:R-:W-:-:S09]  /*01a0*/  FSETP.GEU.AND P1, PT, R10, -126, PT ;  /* 0xc2fc00000a00780b */ /* 0x000fd20003f2e000 */
[----:B------:R-:W-:-:S04]  /*01b0*/  @!P0 FMUL R9, R9, 0.5 ;  /* 0x3f00000009098820 */ /* 0x000fc80000400000 */
[----:B------:R-:W-:Y:S01]  /*01c0*/  @!P1 FMUL R10, R10, 0.5 ;  /* 0x3f0000000a0a9820 */ /* 0x000fe20000400000 */
[----:B------:R-:W1:Y:S08]  /*01d0*/  MUFU.EX2 R8, R9 ;  /* 0x0000000900087308 */ /* 0x000e700000000800 */
[----:B------:R2:W3:Y:S01]  /*01e0*/  MUFU.EX2 R6, R10 ;  /* 0x0000000a00067308 */ /* 0x0004e20000000800 */
[----:B-1----:R-:W-:Y:S01]  /*01f0*/  @!P0 FMUL R8, R8, R8 ;  /* 0x0000000808088220 */ /* 0x002fe20000400000 */
[----:B--2---:R-:W-:-:S03]  /*0200*/  HFMA2.MMA R10, -RZ, RZ, 1.625, 0 ;  /* 0x3e800000ff0a7435 */ /* 0x004fc600000001ff */
[----:B------:R-:W-:Y:S01]  /*0210*/  FADD R8, R8, 1 ;  /* 0x3f80000008087421 */ /* 0x000fe20000000000 */
[----:B---3--:R-:W-:-:S04]  /*0220*/  @!P1 FMUL R6, R6, R6 ;  /* 0x0000000606069220 */ /* 0x008fc80000400000 */
[----:B------:R-:W-:Y:S01]  /*0230*/  FSETP.GT.AND P0, PT, R8, 8.50705917302346158658e+37, PT ;  /* 0x7e8000000800780b */ /* 0x000fe20003f04000 */
[----:B------:R-:W-:-:S03]  /*0240*/  FADD R11, R6, 1 ;  /* 0x3f800000060b7421 */ /* 0x000fc60000000000 */
[----:B------:R-:W-:Y:S01]  /*0250*/  FSEL R9, R10, 1, P0 ;  /* 0x3f8000000a097808 */ /* 0x000fe20000000000 */
[----:B------:R-:W1:Y:S01]  /*0260*/  LDC.64 R6, c[0x0][0x220] ;  /* 0x00008800ff067b82 */ /* 0x000e620000000a00 */
[----:B------:R-:W-:-:S04]  /*0270*/  FSETP.GT.AND P1, PT, R11, 8.50705917302346158658e+37, PT ;  /* 0x7e8000000b00780b */ /* 0x000fc80003f24000 */
[----:B------:R-:W-:-:S03]  /*0280*/  FSEL R10, R10, 1, P1 ;  /* 0x3f8000000a0a7808 */ /* 0x000fc60000800000 */
[----:B------:R-:W-:-:S06]  /*0290*/  @P0 FMUL R8, R8, 0.25 ;  /* 0x3e80000008080820 */ /* 0x000fcc0000400000 */
[----:B------:R-:W2:Y:S01]  /*02a0*/  MUFU.RCP R8, R8 ;  /* 0x0000000800087308 */ /* 0x000ea20000001000 */
[----:B------:R-:W-:-:S07]  /*02b0*/  @P1 FMUL R11, R11, 0.25 ;  /* 0x3e8000000b0b1820 */ /* 0x000fce0000400000 */
[----:B------:R-:W3:Y:S01]  /*02c0*/  MUFU.RCP R11, R11 ;  /* 0x0000000b000b7308 */ /* 0x000ee20000001000 */
[----:B-1----:R-:W-:-:S04]  /*02d0*/  IMAD.WIDE R6, R0, 0x4, R6 ;  /* 0x0000000400067825 */ /* 0x002fc800078e0206 */
[----:B--2---:R-:W-:-:S04]  /*02e0*/  FMUL R9, R8, R9 ;  /* 0x0000000908097220 */ /* 0x004fc80000400000 */
[----:B------:R-:W-:Y:S01]  /*02f0*/  FMUL R12, R4, R9 ;  /* 0x00000009040c7220 */ /* 0x000fe20000400000 */
[----:B---3--:R-:W-:-:S04]  /*0300*/  FMUL R10, R11, R10 ;  /* 0x0000000a0b0a7220 */ /* 0x008fc80000400000 */
[----:B------:R-:W-:-:S05]  /*0310*/  FMUL R13, R5, R10 ;  /* 0x0000000a050d7220 */ /* 0x000fca0000400000 */
[----:B------:R-:W-:Y:S01]  /*0320*/  STG.E.64 desc[UR4][R6.64], R12 ;  /* 0x0000000c06007986 */ /* 0x000fe2000c101b04 */
[----:B------:R-:W-:Y:S05]  /*0330*/  EXIT ;  /* 0x000000000000794d */ /* 0x000fea0003800000 */
.L_x_0:
[----:B------:R-:W-:-:S00]  /*0340*/  BRA `(.L_x_0) ;  /* 0xfffffffc00fc7947 */ /* 0x000fc0000383ffff */
[----:B------:R-:W-:-:S00]  /*0350*/  NOP ;  /* 0x0000000000007918 */ /* 0x000fc00000000000 */
        /* <DEDUP_REMOVED lines=10> */
.L_x_1:


//--------------------- .nv.constant0.triton_poi_fused_convolution_silu_11 --------------------------
	.section	.nv.constant0.triton_poi_fused_convolution_silu_11,"a",@progbits
	.sectionflags	@""
	.align	4
.nv.constant0.triton_poi_fused_convolution_silu_11:
	.zero		556
